	.headerflags	@"EF_CUDA_TEXMODE_UNIFIED EF_CUDA_64BIT_ADDRESS EF_CUDA_ACCELERATORS EF_CUDA_SM90 EF_CUDA_VIRTUAL_SM(EF_CUDA_SM90)"
	.elftype	@"ET_EXEC"


//--------------------- .nv.info                  --------------------------
	.section	.nv.info,"",@"SHT_CUDA_INFO"
	.align	4


	//----- nvinfo : EIATTR_REGCOUNT
	.align		4
        /*0000*/ 	.byte	0x04, 0x2f
        /*0002*/ 	.short	(.L_1 - .L_0)
	.align		4
.L_0:
        /*0004*/ 	.word	index@(triton_poi_fused_convolution_26)
        /*0008*/ 	.word	0x0000000c


	//----- nvinfo : EIATTR_MIN_STACK_SIZE
	.align		4
.L_1:
        /*000c*/ 	.byte	0x04, 0x12
        /*000e*/ 	.short	(.L_3 - .L_2)
	.align		4
.L_2:
        /*0010*/ 	.word	index@(triton_poi_fused_convolution_26)
        /*0014*/ 	.word	0x00000000


	//----- nvinfo : EIATTR_FRAME_SIZE
	.align		4
.L_3:
        /*0018*/ 	.byte	0x04, 0x11
        /*001a*/ 	.short	(.L_5 - .L_4)
	.align		4
.L_4:
        /*001c*/ 	.word	index@(triton_poi_fused_convolution_26)
        /*0020*/ 	.word	0x00000000


	//----- nvinfo : EIATTR_MIN_STACK_SIZE
	.align		4
.L_5:
        /*0024*/ 	.byte	0x04, 0x12
        /*0026*/ 	.short	(.L_7 - .L_6)
	.align		4
.L_6:
        /*0028*/ 	.word	index@(triton_poi_fused_convolution_26)
        /*002c*/ 	.word	0x00000000
.L_7:


//--------------------- .nv.info.triton_poi_fused_convolution_26 --------------------------
	.section	.nv.info.triton_poi_fused_convolution_26,"",@"SHT_CUDA_INFO"
	.sectionflags	@""
	.align	4


	//----- nvinfo : EIATTR_CUDA_API_VERSION
	.align		4
        /*0000*/ 	.byte	0x04, 0x37
        /*0002*/ 	.short	(.L_9 - .L_8)
.L_8:
        /*0004*/ 	.word	0x0000007c


	//----- nvinfo : EIATTR_KPARAM_INFO
	.align		4
.L_9:
        /*0008*/ 	.byte	0x04, 0x17
        /*000a*/ 	.short	(.L_11 - .L_10)
.L_10:
        /*000c*/ 	.word	0x00000000
        /*0010*/ 	.short	0x0002
        /*0012*/ 	.short	0x0010
        /*0014*/ 	.byte	0x00, 0xf0, 0x11, 0x00


	//----- nvinfo : EIATTR_KPARAM_INFO
	.align		4
.L_11:
        /*0018*/ 	.byte	0x04, 0x17
        /*001a*/ 	.short	(.L_13 - .L_12)
.L_12:
        /*001c*/ 	.word	0x00000000
        /*0020*/ 	.short	0x0001
        /*0022*/ 	.short	0x0008
        /*0024*/ 	.byte	0x00, 0xf4, 0x21, 0x00


	//----- nvinfo : EIATTR_KPARAM_INFO
	.align		4
.L_13:
        /*0028*/ 	.byte	0x04, 0x17
        /*002a*/ 	.short	(.L_15 - .L_14)
.L_14:
        /*002c*/ 	.word	0x00000000
        /*0030*/ 	.short	0x0000
        /*0032*/ 	.short	0x0000
        /*0034*/ 	.byte	0x00, 0xf4, 0x21, 0x00


	//----- nvinfo : EIATTR_SPARSE_MMA_MASK
	.align		4
.L_15:
        /*0038*/ 	.byte	0x03, 0x50
        /*003a*/ 	.short	0x0000


	//----- nvinfo : EIATTR_MAXREG_COUNT
	.align		4
        /*003c*/ 	.byte	0x03, 0x1b
        /*003e*/ 	.short	0x00ff


	//----- nvinfo : EIATTR_EXIT_INSTR_OFFSETS
	.align		4
        /*0040*/ 	.byte	0x04, 0x1c
        /*0042*/ 	.short	(.L_17 - .L_16)


	//   ....[0]....
.L_16:
        /*0044*/ 	.word	0x00000180


	//----- nvinfo : EIATTR_REQNTID
	.align		4
.L_17:
        /*0048*/ 	.byte	0x04, 0x10
        /*004a*/ 	.short	(.L_19 - .L_18)
.L_18:
        /*004c*/ 	.word	0x00000080
        /*0050*/ 	.word	0x00000001
        /*0054*/ 	.word	0x00000001


	//----- nvinfo : EIATTR_CBANK_PARAM_SIZE
	.align		4
.L_19:
        /*0058*/ 	.byte	0x03, 0x19
        /*005a*/ 	.short	0x0014


	//----- nvinfo : EIATTR_PARAM_CBANK
	.align		4
        /*005c*/ 	.byte	0x04, 0x0a
        /*005e*/ 	.short	(.L_21 - .L_20)
	.align		4
.L_20:
        /*0060*/ 	.word	index@(.nv.constant0.triton_poi_fused_convolution_26)
        /*0064*/ 	.short	0x0210
        /*0066*/ 	.short	0x0014


	//----- nvinfo : EIATTR_SW_WAR
	.align		4
.L_21:
        /*0068*/ 	.byte	0x04, 0x36
        /*006a*/ 	.short	(.L_23 - .L_22)
.L_22:
        /*006c*/ 	.word	0x00000008
.L_23:


//--------------------- .nv.callgraph             --------------------------
	.section	.nv.callgraph,"",@"SHT_CUDA_CALLGRAPH"
	.align	4
	.sectionentsize	8
	.align		4
        /*0000*/ 	.word	0x00000000
	.align		4
        /*0004*/ 	.word	0xffffffff
	.align		4
        /*0008*/ 	.word	0x00000000
	.align		4
        /*000c*/ 	.word	0xfffffffe
	.align		4
        /*0010*/ 	.word	0x00000000
	.align		4
        /*0014*/ 	.word	0xfffffffd
	.align		4
        /*0018*/ 	.word	0x00000000
	.align		4
        /*001c*/ 	.word	0xfffffffc


//--------------------- .text.triton_poi_fused_convolution_26 --------------------------
	.section	.text.triton_poi_fused_convolution_26,"ax",@progbits
	.align	128
        .global         triton_poi_fused_convolution_26
        .type           triton_poi_fused_convolution_26,@function
        .size           triton_poi_fused_convolution_26,(.L_x_1 - triton_poi_fused_convolution_26)
        .other          triton_poi_fused_convolution_26,@"STO_CUDA_ENTRY STV_DEFAULT"
triton_poi_fused_convolution_26:
.text.triton_poi_fused_convolution_26:
[----:B------:R-:W-:Y:S01]  /*0000*/  LDC R1, c[0x0][0x28] ;  /* 0x00000a00ff017b82 */ /* 0x000fe20000000800 */
[----:B------:R-:W1:Y:S07]  /*0010*/  S2R R0, SR_TID.X ;  /* 0x0000000000007919 */ /* 0x000e6e0000002100 */
[----:B------:R-:W2:Y:S01]  /*0020*/  LDC.64 R4, c[0x0][0x218] ;  /* 0x00008600ff047b82 */ /* 0x000ea20000000a00 */
[----:B------:R-:W-:Y:S01]  /*0030*/  ULDC.64 UR4, c[0x0][0x208] ;  /* 0x0000820000047ab9 */ /* 0x000fe20000000a00 */
[----:B------:R-:W3:Y:S06]  /*0040*/  S2R R7, SR_CTAID.X ;  /* 0x0000000000077919 */ /* 0x000eec0000002500 */
[----:B------:R-:W4:Y:S01]  /*0050*/  LDC.64 R2, c[0x0][0x210] ;  /* 0x00008400ff027b82 */ /* 0x000f220000000a00 */
[----:B-1----:R-:W-:Y:S01]  /*0060*/  IMAD.SHL.U32 R0, R0, 0x2, RZ ;  /* 0x0000000200007824 */ /* 0x002fe200078e00ff */
[----:B---3--:R-:W-:-:S04]  /*0070*/  SHF.R.S32.HI R6, RZ, 0x17, R7 ;  /* 0x00000017ff067819 */ /* 0x008fc80000011407 */
[----:B------:R-:W-:Y:S02]  /*0080*/  LOP3.LUT R0, R0, 0xfe, RZ, 0xc0, !PT ;  /* 0x000000fe00007812 */ /* 0x000fe400078ec0ff */
[----:B------:R-:W-:-:S03]  /*0090*/  SGXT R6, R6, 0x1 ;  /* 0x000000010606781a */ /* 0x000fc60000000200 */
[----:B------:R-:W-:-:S04]  /*00a0*/  IMAD R7, R7, 0x100, R0 ;  /* 0x0000010007077824 */ /* 0x000fc800078e0200 */
[----:B----4-:R-:W-:Y:S01]  /*00b0*/  IMAD.WIDE R2, R7, 0x4, R2 ;  /* 0x0000000407027825 */ /* 0x010fe200078e0202 */
[----:B------:R-:W-:-:S04]  /*00c0*/  LEA.HI R6, R6, R7, RZ, 0x6 ;  /* 0x0000000706067211 */ /* 0x000fc800078f30ff */
[--C-:B------:R-:W-:Y:S02]  /*00d0*/  SHF.R.S32.HI R0, RZ, 0x6, R6.reuse ;  /* 0x00000006ff007819 */ /* 0x100fe40000011406 */
[----:B------:R-:W-:Y:S02]  /*00e0*/  SHF.R.S32.HI R9, RZ, 0x1f, R6 ;  /* 0x0000001fff097819 */ /* 0x000fe40000011406 */
[----:B------:R-:W3:Y:S02]  /*00f0*/  LDG.E.64 R6, desc[UR4][R2.64] ;  /* 0x0000000402067981 */ /* 0x000ee4000c1e1b00 */
[----:B------:R-:W-:-:S04]  /*0100*/  LEA.HI R9, R9, R0, RZ, 0x8 ;  /* 0x0000000009097211 */ /* 0x000fc800078f40ff */
[----:B------:R-:W-:-:S05]  /*0110*/  LOP3.LUT R9, R9, 0xffffff00, RZ, 0xc0, !PT ;  /* 0xffffff0009097812 */ /* 0x000fca00078ec0ff */
[----:B------:R-:W-:-:S04]  /*0120*/  IMAD.IADD R9, R0, 0x1, -R9 ;  /* 0x0000000100097824 */ /* 0x000fc800078e0a09 */
[----:B--2---:R-:W-:-:S06]  /*0130*/  IMAD.WIDE R4, R9, 0x4, R4 ;  /* 0x0000000409047825 */ /* 0x004fcc00078e0204 */
[----:B------:R-:W3:Y:S02]  /*0140*/  LDG.E.EL R4, desc[UR4][R4.64] ;  /* 0x0000000404047981 */ /* 0x000ee4000c2e1900 */
[--C-:B---3--:R-:W-:Y:S01]  /*0150*/  FADD R6, R6, R4.reuse ;  /* 0x0000000406067221 */ /* 0x108fe20000000000 */
[----:B------:R-:W-:-:S05]  /*0160*/  FADD R7, R7, R4 ;  /* 0x0000000407077221 */ /* 0x000fca0000000000 */
[----:B------:R-:W-:Y:S01]  /*0170*/  STG.E.64 desc[UR4][R2.64], R6 ;  /* 0x0000000602007986 */ /* 0x000fe2000c101b04 */
[----:B------:R-:W-:Y:S05]  /*0180*/  EXIT ;  /* 0x000000000000794d */ /* 0x000fea0003800000 */
.L_x_0:
[----:B------:R-:W-:-:S00]  /*0190*/  BRA `(.L_x_0) ;  /* 0xfffffffc00fc7947 */ /* 0x000fc0000383ffff */
[----:B------:R-:W-:-:S00]  /*01a0*/  NOP ;  /* 0x0000000000007918 */ /* 0x000fc00000000000 */
        /* <DEDUP_REMOVED lines=13> */
.L_x_1:


//--------------------- .nv.constant0.triton_poi_fused_convolution_26 --------------------------
	.section	.nv.constant0.triton_poi_fused_convolution_26,"a",@progbits
	.sectionflags	@""
	.align	4
.nv.constant0.triton_poi_fused_convolution_26:
	.zero		548
